//
// Generated by NVIDIA NVVM Compiler
//
// Compiler Build ID: CL-36424714
// Cuda compilation tools, release 13.0, V13.0.88
// Based on NVVM 20.0.0
//

.version 9.0
.target sm_100
.address_size 64

	// .globl	_Z6deviceiPi
.global .align 4 .b8 precalc_xorwow_matrix[102400];
.global .align 4 .b8 precalc_xorwow_offset_matrix[102400];
.global .align 4 .b8 mrg32k3aM1[2304];
.global .align 4 .b8 mrg32k3aM2[2304];
.global .align 4 .b8 mrg32k3aM1SubSeq[2016];
.global .align 4 .b8 mrg32k3aM2SubSeq[2016];
.global .align 4 .b8 mrg32k3aM1Seq[2304];
.global .align 4 .b8 mrg32k3aM2Seq[2304];
.const .align 8 .b8 __cr_lgamma_table[72];
.global .align 1 .b8 _ZN34_INTERNAL_8b34e70c_4_k_cu__Z4hosti4cuda3std3__45__cpo5beginE[1];
.global .align 1 .b8 _ZN34_INTERNAL_8b34e70c_4_k_cu__Z4hosti4cuda3std3__45__cpo3endE[1];
.global .align 1 .b8 _ZN34_INTERNAL_8b34e70c_4_k_cu__Z4hosti4cuda3std3__45__cpo6cbeginE[1];
.global .align 1 .b8 _ZN34_INTERNAL_8b34e70c_4_k_cu__Z4hosti4cuda3std3__45__cpo4cendE[1];
.global .align 1 .b8 _ZN34_INTERNAL_8b34e70c_4_k_cu__Z4hosti4cuda3std3__45__cpo6rbeginE[1];
.global .align 1 .b8 _ZN34_INTERNAL_8b34e70c_4_k_cu__Z4hosti4cuda3std3__45__cpo4rendE[1];
.global .align 1 .b8 _ZN34_INTERNAL_8b34e70c_4_k_cu__Z4hosti4cuda3std3__45__cpo7crbeginE[1];
.global .align 1 .b8 _ZN34_INTERNAL_8b34e70c_4_k_cu__Z4hosti4cuda3std3__45__cpo5crendE[1];
.global .align 1 .b8 _ZN34_INTERNAL_8b34e70c_4_k_cu__Z4hosti4cuda3std3__436_GLOBAL__N__8b34e70c_4_k_cu__Z4hosti6ignoreE[1];
.global .align 1 .b8 _ZN34_INTERNAL_8b34e70c_4_k_cu__Z4hosti4cuda3std3__419piecewise_constructE[1];
.global .align 1 .b8 _ZN34_INTERNAL_8b34e70c_4_k_cu__Z4hosti4cuda3std3__48in_placeE[1];
.global .align 1 .b8 _ZN34_INTERNAL_8b34e70c_4_k_cu__Z4hosti4cuda3std3__420unreachable_sentinelE[1];
.global .align 1 .b8 _ZN34_INTERNAL_8b34e70c_4_k_cu__Z4hosti4cuda3std3__47nulloptE[1];
.global .align 1 .b8 _ZN34_INTERNAL_8b34e70c_4_k_cu__Z4hosti4cuda3std3__48unexpectE[1];
.global .align 1 .b8 _ZN34_INTERNAL_8b34e70c_4_k_cu__Z4hosti4cuda3std6ranges3__45__cpo4swapE[1];
.global .align 1 .b8 _ZN34_INTERNAL_8b34e70c_4_k_cu__Z4hosti4cuda3std6ranges3__45__cpo9iter_moveE[1];
.global .align 1 .b8 _ZN34_INTERNAL_8b34e70c_4_k_cu__Z4hosti4cuda3std6ranges3__45__cpo5beginE[1];
.global .align 1 .b8 _ZN34_INTERNAL_8b34e70c_4_k_cu__Z4hosti4cuda3std6ranges3__45__cpo3endE[1];
.global .align 1 .b8 _ZN34_INTERNAL_8b34e70c_4_k_cu__Z4hosti4cuda3std6ranges3__45__cpo6cbeginE[1];
.global .align 1 .b8 _ZN34_INTERNAL_8b34e70c_4_k_cu__Z4hosti4cuda3std6ranges3__45__cpo4cendE[1];
.global .align 1 .b8 _ZN34_INTERNAL_8b34e70c_4_k_cu__Z4hosti4cuda3std6ranges3__45__cpo7advanceE[1];
.global .align 1 .b8 _ZN34_INTERNAL_8b34e70c_4_k_cu__Z4hosti4cuda3std6ranges3__45__cpo9iter_swapE[1];
.global .align 1 .b8 _ZN34_INTERNAL_8b34e70c_4_k_cu__Z4hosti4cuda3std6ranges3__45__cpo4nextE[1];
.global .align 1 .b8 _ZN34_INTERNAL_8b34e70c_4_k_cu__Z4hosti4cuda3std6ranges3__45__cpo4prevE[1];
.global .align 1 .b8 _ZN34_INTERNAL_8b34e70c_4_k_cu__Z4hosti4cuda3std6ranges3__45__cpo4dataE[1];
.global .align 1 .b8 _ZN34_INTERNAL_8b34e70c_4_k_cu__Z4hosti4cuda3std6ranges3__45__cpo5cdataE[1];
.global .align 1 .b8 _ZN34_INTERNAL_8b34e70c_4_k_cu__Z4hosti4cuda3std6ranges3__45__cpo4sizeE[1];
.global .align 1 .b8 _ZN34_INTERNAL_8b34e70c_4_k_cu__Z4hosti4cuda3std6ranges3__45__cpo5ssizeE[1];
.global .align 1 .b8 _ZN34_INTERNAL_8b34e70c_4_k_cu__Z4hosti4cuda3std6ranges3__45__cpo8distanceE[1];
.global .align 1 .b8 _ZN34_INTERNAL_8b34e70c_4_k_cu__Z4hosti6thrust24THRUST_300001_SM_1000_NS8cuda_cub3parE[1];
.global .align 1 .b8 _ZN34_INTERNAL_8b34e70c_4_k_cu__Z4hosti6thrust24THRUST_300001_SM_1000_NS8cuda_cub10par_nosyncE[1];
.global .align 1 .b8 _ZN34_INTERNAL_8b34e70c_4_k_cu__Z4hosti6thrust24THRUST_300001_SM_1000_NS6system6detail10sequential3seqE[1];
.global .align 1 .b8 _ZN34_INTERNAL_8b34e70c_4_k_cu__Z4hosti6thrust24THRUST_300001_SM_1000_NS6system3cpp3parE[1];
.global .align 1 .b8 _ZN34_INTERNAL_8b34e70c_4_k_cu__Z4hosti6thrust24THRUST_300001_SM_1000_NS12placeholders2_1E[1];
.global .align 1 .b8 _ZN34_INTERNAL_8b34e70c_4_k_cu__Z4hosti6thrust24THRUST_300001_SM_1000_NS12placeholders2_2E[1];
.global .align 1 .b8 _ZN34_INTERNAL_8b34e70c_4_k_cu__Z4hosti6thrust24THRUST_300001_SM_1000_NS12placeholders2_3E[1];
.global .align 1 .b8 _ZN34_INTERNAL_8b34e70c_4_k_cu__Z4hosti6thrust24THRUST_300001_SM_1000_NS12placeholders2_4E[1];
.global .align 1 .b8 _ZN34_INTERNAL_8b34e70c_4_k_cu__Z4hosti6thrust24THRUST_300001_SM_1000_NS12placeholders2_5E[1];
.global .align 1 .b8 _ZN34_INTERNAL_8b34e70c_4_k_cu__Z4hosti6thrust24THRUST_300001_SM_1000_NS12placeholders2_6E[1];
.global .align 1 .b8 _ZN34_INTERNAL_8b34e70c_4_k_cu__Z4hosti6thrust24THRUST_300001_SM_1000_NS12placeholders2_7E[1];
.global .align 1 .b8 _ZN34_INTERNAL_8b34e70c_4_k_cu__Z4hosti6thrust24THRUST_300001_SM_1000_NS12placeholders2_8E[1];
.global .align 1 .b8 _ZN34_INTERNAL_8b34e70c_4_k_cu__Z4hosti6thrust24THRUST_300001_SM_1000_NS12placeholders2_9E[1];
.global .align 1 .b8 _ZN34_INTERNAL_8b34e70c_4_k_cu__Z4hosti6thrust24THRUST_300001_SM_1000_NS12placeholders3_10E[1];
.global .align 1 .b8 _ZN34_INTERNAL_8b34e70c_4_k_cu__Z4hosti6thrust24THRUST_300001_SM_1000_NS3seqE[1];
.global .align 1 .b8 _ZN34_INTERNAL_8b34e70c_4_k_cu__Z4hosti6thrust24THRUST_300001_SM_1000_NS6deviceE[1];

.visible .entry _Z6deviceiPi(
	.param .u32 _Z6deviceiPi_param_0,
	.param .u64 .ptr .align 1 _Z6deviceiPi_param_1
)
{
	.reg .pred 	%p<6>;
	.reg .b32 	%r<23>;
	.reg .b32 	%f<24>;
	.reg .b64 	%rd<3>;

	ld.param.u64 	%rd1, [_Z6deviceiPi_param_1];
	mov.u32 	%r1, %tid.x;
	mov.u32 	%r2, %ctaid.x;
	mov.u32 	%r3, %ntid.x;
	mad.lo.s32 	%r4, %r2, %r3, %r1;
	xor.b32  	%r5, %r4, -1429050551;
	mul.lo.s32 	%r6, %r5, 1099087573;
	add.s32 	%r7, %r6, 123456789;
	add.s32 	%r8, %r6, 5783321;
	shr.u32 	%r9, %r7, 2;
	xor.b32  	%r10, %r9, %r7;
	shl.b32 	%r11, %r8, 4;
	shl.b32 	%r12, %r10, 1;
	xor.b32  	%r13, %r11, %r12;
	xor.b32  	%r14, %r13, %r8;
	xor.b32  	%r15, %r14, %r10;
	add.s32 	%r16, %r6, %r15;
	add.s32 	%r17, %r16, -637770787;
	cvt.rn.f32.u32 	%f1, %r17;
	fma.rn.f32 	%f2, %f1, 0f2F800000, 0f2F000000;
	setp.lt.f32 	%p1, %f2, 0f00800000;
	mul.f32 	%f3, %f2, 0f4B000000;
	selp.f32 	%f4, %f3, %f2, %p1;
	selp.f32 	%f5, 0fC1B80000, 0f00000000, %p1;
	mov.b32 	%r18, %f4;
	add.s32 	%r19, %r18, -1059760811;
	and.b32  	%r20, %r19, -8388608;
	sub.s32 	%r21, %r18, %r20;
	mov.b32 	%f6, %r21;
	cvt.rn.f32.s32 	%f7, %r20;
	fma.rn.f32 	%f8, %f7, 0f34000000, %f5;
	add.f32 	%f9, %f6, 0fBF800000;
	fma.rn.f32 	%f10, %f9, 0fBE055027, 0f3E1039F6;
	fma.rn.f32 	%f11, %f10, %f9, 0fBDF8CDCC;
	fma.rn.f32 	%f12, %f11, %f9, 0f3E0F2955;
	fma.rn.f32 	%f13, %f12, %f9, 0fBE2AD8B9;
	fma.rn.f32 	%f14, %f13, %f9, 0f3E4CED0B;
	fma.rn.f32 	%f15, %f14, %f9, 0fBE7FFF22;
	fma.rn.f32 	%f16, %f15, %f9, 0f3EAAAA78;
	fma.rn.f32 	%f17, %f16, %f9, 0fBF000000;
	mul.f32 	%f18, %f9, %f17;
	fma.rn.f32 	%f19, %f18, %f9, %f9;
	fma.rn.f32 	%f20, %f8, 0f3F317218, %f19;
	setp.gt.u32 	%p2, %r18, 2139095039;
	fma.rn.f32 	%f21, %f4, 0f7F800000, 0f7F800000;
	selp.f32 	%f22, %f21, %f20, %p2;
	setp.neu.f32 	%p3, %f4, 0f00000000;
	setp.geu.f32 	%p4, %f22, 0fC0A00000;
	and.pred  	%p5, %p3, %p4;
	@%p5 bra 	$L__BB0_2;
	cvta.to.global.u64 	%rd2, %rd1;
	atom.global.add.u32 	%r22, [%rd2], 1;
$L__BB0_2:
	ret;

}
	// .globl	_ZN3cub18CUB_300001_SM_10006detail11EmptyKernelIvEEvv
.visible .entry _ZN3cub18CUB_300001_SM_10006detail11EmptyKernelIvEEvv()
{


	ret;

}


// ===== COMPILED SASS (sm_100) =====

	.target	sm_100

	.elftype	@"ET_EXEC"


//--------------------- .note.nv.tkinfo           --------------------------
	.section	.note.nv.tkinfo,"",@"SHT_NOTE"
	.sectionflags	@"SHF_NOTE_NV_TKINFO"
	.tkinfo
        /*0018*/ 	.word	0x00000002
        /*0030*/ 	.string	""
        /*0030*/ 	.string	"ptxas"
        /*0030*/ 	.string	"Cuda compilation tools, release 13.0, V13.0.88"
        /*0030*/ 	.string	"Build cuda_13.0.r13.0/compiler.36424714_0"
        /*0030*/ 	.string	"-arch sm_100 -m 64 "



//--------------------- .note.nv.cuinfo           --------------------------
	.section	.note.nv.cuinfo,"",@"SHT_NOTE"
	.sectionflags	@"SHF_NOTE_NV_CUINFO"
        /*0018*/ 	.short	0x0002
        /*001a*/ 	.short	0x0064
        /*001c*/ 	.short	0x0082
	.zero		2


//--------------------- .nv.info                  --------------------------
	.section	.nv.info,"",@"SHT_CUDA_INFO"
	.align	4


	//----- nvinfo : EIATTR_REGCOUNT
	.align		4
        /*0000*/ 	.byte	0x04, 0x2f
        /*0002*/ 	.short	(.L_55 - .L_54)
	.align		4
.L_54:
        /*0004*/ 	.word	index@(_Z6deviceiPi)
        /*0008*/ 	.word	0x0000000a


	//----- nvinfo : EIATTR_FRAME_SIZE
	.align		4
.L_55:
        /*000c*/ 	.byte	0x04, 0x11
        /*000e*/ 	.short	(.L_57 - .L_56)
	.align		4
.L_56:
        /*0010*/ 	.word	index@(_Z6deviceiPi)
        /*0014*/ 	.word	0x00000000


	//----- nvinfo : EIATTR_REGCOUNT
	.align		4
.L_57:
        /*0018*/ 	.byte	0x04, 0x2f
        /*001a*/ 	.short	(.L_59 - .L_58)
	.align		4
.L_58:
        /*001c*/ 	.word	index@(_ZN3cub18CUB_300001_SM_10006detail11EmptyKernelIvEEvv)
        /*0020*/ 	.word	0x00000004


	//----- nvinfo : EIATTR_FRAME_SIZE
	.align		4
.L_59:
        /*0024*/ 	.byte	0x04, 0x11
        /*0026*/ 	.short	(.L_61 - .L_60)
	.align		4
.L_60:
        /*0028*/ 	.word	index@(_ZN3cub18CUB_300001_SM_10006detail11EmptyKernelIvEEvv)
        /*002c*/ 	.word	0x00000000


	//----- nvinfo : EIATTR_MIN_STACK_SIZE
	.align		4
.L_61:
        /*0030*/ 	.byte	0x04, 0x12
        /*0032*/ 	.short	(.L_63 - .L_62)
	.align		4
.L_62:
        /*0034*/ 	.word	index@(_ZN3cub18CUB_300001_SM_10006detail11EmptyKernelIvEEvv)
        /*0038*/ 	.word	0x00000000


	//----- nvinfo : EIATTR_MIN_STACK_SIZE
	.align		4
.L_63:
        /*003c*/ 	.byte	0x04, 0x12
        /*003e*/ 	.short	(.L_65 - .L_64)
	.align		4
.L_64:
        /*0040*/ 	.word	index@(_Z6deviceiPi)
        /*0044*/ 	.word	0x00000000
.L_65:


//--------------------- .nv.compat                --------------------------
	.section	.nv.compat,"",@"SHT_CUDA_COMPAT_INFO"
	.align	4
        /*0000*/ 	.byte	0x02, 0x09, 0x00, 0x00, 0x02, 0x02, 0x01, 0x00, 0x02, 0x05, 0x05, 0x00, 0x03, 0x07, 0x01, 0x01
        /*0010*/ 	.byte	0x02, 0x03, 0x00, 0x00, 0x02, 0x06, 0x01, 0x00, 0x04, 0x0b, 0x08, 0x00, 0x01, 0x00, 0x00, 0x00
        /*0020*/ 	.byte	0x00, 0x00, 0x00, 0x00


//--------------------- .nv.info._ZN3cub18CUB_300001_SM_10006detail11EmptyKernelIvEEvv --------------------------
	.section	.nv.info._ZN3cub18CUB_300001_SM_10006detail11EmptyKernelIvEEvv,"",@"SHT_CUDA_INFO"
	.sectionflags	@""
	.align	4


	//----- nvinfo : EIATTR_CUDA_API_VERSION
	.align		4
        /*0000*/ 	.byte	0x04, 0x37
        /*0002*/ 	.short	(.L_67 - .L_66)
.L_66:
        /*0004*/ 	.word	0x00000082


	//----- nvinfo : EIATTR_SPARSE_MMA_MASK
	.align		4
.L_67:
        /*0008*/ 	.byte	0x03, 0x50
        /*000a*/ 	.short	0x0000


	//----- nvinfo : EIATTR_MAXREG_COUNT
	.align		4
        /*000c*/ 	.byte	0x03, 0x1b
        /*000e*/ 	.short	0x00ff


	//----- nvinfo : EIATTR_MERCURY_ISA_VERSION
	.align		4
        /*0010*/ 	.byte	0x03, 0x5f
        /*0012*/ 	.short	0x0101


	//----- nvinfo : EIATTR_VRC_CTA_INIT_COUNT
	.align		4
        /*0014*/ 	.byte	0x02, 0x4a
	.zero		1
	.zero		1


	//----- nvinfo : EIATTR_EXIT_INSTR_OFFSETS
	.align		4
        /*0018*/ 	.byte	0x04, 0x1c
        /*001a*/ 	.short	(.L_69 - .L_68)


	//   ....[0]....
.L_68:
        /*001c*/ 	.word	0x00000010


	//----- nvinfo : EIATTR_SW_WAR
	.align		4
.L_69:
        /*0020*/ 	.byte	0x04, 0x36
        /*0022*/ 	.short	(.L_71 - .L_70)
.L_70:
        /*0024*/ 	.word	0x00000008
.L_71:


//--------------------- .nv.info._Z6deviceiPi     --------------------------
	.section	.nv.info._Z6deviceiPi,"",@"SHT_CUDA_INFO"
	.sectionflags	@""
	.align	4


	//----- nvinfo : EIATTR_CUDA_API_VERSION
	.align		4
        /*0000*/ 	.byte	0x04, 0x37
        /*0002*/ 	.short	(.L_73 - .L_72)
.L_72:
        /*0004*/ 	.word	0x00000082


	//----- nvinfo : EIATTR_KPARAM_INFO
	.align		4
.L_73:
        /*0008*/ 	.byte	0x04, 0x17
        /*000a*/ 	.short	(.L_75 - .L_74)
.L_74:
        /*000c*/ 	.word	0x00000000
        /*0010*/ 	.short	0x0001
        /*0012*/ 	.short	0x0008
        /*0014*/ 	.byte	0x00, 0xf5, 0x21, 0x00


	//----- nvinfo : EIATTR_KPARAM_INFO
	.align		4
.L_75:
        /*0018*/ 	.byte	0x04, 0x17
        /*001a*/ 	.short	(.L_77 - .L_76)
.L_76:
        /*001c*/ 	.word	0x00000000
        /*0020*/ 	.short	0x0000
        /*0022*/ 	.short	0x0000
        /*0024*/ 	.byte	0x00, 0xf0, 0x11, 0x00


	//----- nvinfo : EIATTR_SPARSE_MMA_MASK
	.align		4
.L_77:
        /*0028*/ 	.byte	0x03, 0x50
        /*002a*/ 	.short	0x0000


	//----- nvinfo : EIATTR_MAXREG_COUNT
	.align		4
        /*002c*/ 	.byte	0x03, 0x1b
        /*002e*/ 	.short	0x00ff


	//----- nvinfo : EIATTR_MERCURY_ISA_VERSION
	.align		4
        /*0030*/ 	.byte	0x03, 0x5f
        /*0032*/ 	.short	0x0101


	//----- nvinfo : EIATTR_INT_WARP_WIDE_INSTR_OFFSETS
	.align		4
        /*0034*/ 	.byte	0x04, 0x31
        /*0036*/ 	.short	(.L_79 - .L_78)


	//   ....[0]....
.L_78:
        /*0038*/ 	.word	0x00000320


	//----- nvinfo : EIATTR_VRC_CTA_INIT_COUNT
	.align		4
.L_79:
        /*003c*/ 	.byte	0x02, 0x4a
	.zero		1
	.zero		1


	//----- nvinfo : EIATTR_EXIT_INSTR_OFFSETS
	.align		4
        /*0040*/ 	.byte	0x04, 0x1c
        /*0042*/ 	.short	(.L_81 - .L_80)


	//   ....[0]....
.L_80:
        /*0044*/ 	.word	0x000002f0


	//   ....[1]....
        /*0048*/ 	.word	0x00000370


	//----- nvinfo : EIATTR_CBANK_PARAM_SIZE
	.align		4
.L_81:
        /*004c*/ 	.byte	0x03, 0x19
        /*004e*/ 	.short	0x0010


	//----- nvinfo : EIATTR_PARAM_CBANK
	.align		4
        /*0050*/ 	.byte	0x04, 0x0a
        /*0052*/ 	.short	(.L_83 - .L_82)
	.align		4
.L_82:
        /*0054*/ 	.word	index@(.nv.constant0._Z6deviceiPi)
        /*0058*/ 	.short	0x0380
        /*005a*/ 	.short	0x0010


	//----- nvinfo : EIATTR_SW_WAR
	.align		4
.L_83:
        /*005c*/ 	.byte	0x04, 0x36
        /*005e*/ 	.short	(.L_85 - .L_84)
.L_84:
        /*0060*/ 	.word	0x00000008
.L_85:


//--------------------- .nv.callgraph             --------------------------
	.section	.nv.callgraph,"",@"SHT_CUDA_CALLGRAPH"
	.align	4
	.sectionentsize	8
	.align		4
        /*0000*/ 	.word	0x00000000
	.align		4
        /*0004*/ 	.word	0xffffffff
	.align		4
        /*0008*/ 	.word	0x00000000
	.align		4
        /*000c*/ 	.word	0xfffffffe
	.align		4
        /*0010*/ 	.word	0x00000000
	.align		4
        /*0014*/ 	.word	0xfffffffd
	.align		4
        /*0018*/ 	.word	0x00000000
	.align		4
        /*001c*/ 	.word	0xfffffffc


//--------------------- .nv.constant4             --------------------------
	.section	.nv.constant4,"a",@progbits
	.align	8
	.align		8
.nv.constant4:
        /*0000*/ 	.dword	precalc_xorwow_matrix
	.align		8
        /*0008*/ 	.dword	precalc_xorwow_offset_matrix
	.align		8
        /*0010*/ 	.dword	mrg32k3aM1
	.align		8
        /*0018*/ 	.dword	mrg32k3aM2
	.align		8
        /*0020*/ 	.dword	mrg32k3aM1SubSeq
	.align		8
        /*0028*/ 	.dword	mrg32k3aM2SubSeq
	.align		8
        /*0030*/ 	.dword	mrg32k3aM1Seq
	.align		8
        /*0038*/ 	.dword	mrg32k3aM2Seq
	.align		8
        /*0040*/ 	.dword	_ZN34_INTERNAL_8b34e70c_4_k_cu__Z4hosti4cuda3std3__45__cpo5beginE
	.align		8
        /*0048*/ 	.dword	_ZN34_INTERNAL_8b34e70c_4_k_cu__Z4hosti4cuda3std3__45__cpo3endE
	.align		8
        /*0050*/ 	.dword	_ZN34_INTERNAL_8b34e70c_4_k_cu__Z4hosti4cuda3std3__45__cpo6cbeginE
	.align		8
        /*0058*/ 	.dword	_ZN34_INTERNAL_8b34e70c_4_k_cu__Z4hosti4cuda3std3__45__cpo4cendE
	.align		8
        /*0060*/ 	.dword	_ZN34_INTERNAL_8b34e70c_4_k_cu__Z4hosti4cuda3std3__45__cpo6rbeginE
	.align		8
        /*0068*/ 	.dword	_ZN34_INTERNAL_8b34e70c_4_k_cu__Z4hosti4cuda3std3__45__cpo4rendE
	.align		8
        /*0070*/ 	.dword	_ZN34_INTERNAL_8b34e70c_4_k_cu__Z4hosti4cuda3std3__45__cpo7crbeginE
	.align		8
        /*0078*/ 	.dword	_ZN34_INTERNAL_8b34e70c_4_k_cu__Z4hosti4cuda3std3__45__cpo5crendE
	.align		8
        /*0080*/ 	.dword	_ZN34_INTERNAL_8b34e70c_4_k_cu__Z4hosti4cuda3std3__436_GLOBAL__N__8b34e70c_4_k_cu__Z4hosti6ignoreE
	.align		8
        /*0088*/ 	.dword	_ZN34_INTERNAL_8b34e70c_4_k_cu__Z4hosti4cuda3std3__419piecewise_constructE
	.align		8
        /*0090*/ 	.dword	_ZN34_INTERNAL_8b34e70c_4_k_cu__Z4hosti4cuda3std3__48in_placeE
	.align		8
        /*0098*/ 	.dword	_ZN34_INTERNAL_8b34e70c_4_k_cu__Z4hosti4cuda3std3__420unreachable_sentinelE
	.align		8
        /*00a0*/ 	.dword	_ZN34_INTERNAL_8b34e70c_4_k_cu__Z4hosti4cuda3std3__47nulloptE
	.align		8
        /*00a8*/ 	.dword	_ZN34_INTERNAL_8b34e70c_4_k_cu__Z4hosti4cuda3std3__48unexpectE
	.align		8
        /*00b0*/ 	.dword	_ZN34_INTERNAL_8b34e70c_4_k_cu__Z4hosti4cuda3std6ranges3__45__cpo4swapE
	.align		8
        /*00b8*/ 	.dword	_ZN34_INTERNAL_8b34e70c_4_k_cu__Z4hosti4cuda3std6ranges3__45__cpo9iter_moveE
	.align		8
        /*00c0*/ 	.dword	_ZN34_INTERNAL_8b34e70c_4_k_cu__Z4hosti4cuda3std6ranges3__45__cpo5beginE
	.align		8
        /*00c8*/ 	.dword	_ZN34_INTERNAL_8b34e70c_4_k_cu__Z4hosti4cuda3std6ranges3__45__cpo3endE
	.align		8
        /*00d0*/ 	.dword	_ZN34_INTERNAL_8b34e70c_4_k_cu__Z4hosti4cuda3std6ranges3__45__cpo6cbeginE
	.align		8
        /*00d8*/ 	.dword	_ZN34_INTERNAL_8b34e70c_4_k_cu__Z4hosti4cuda3std6ranges3__45__cpo4cendE
	.align		8
        /*00e0*/ 	.dword	_ZN34_INTERNAL_8b34e70c_4_k_cu__Z4hosti4cuda3std6ranges3__45__cpo7advanceE
	.align		8
        /*00e8*/ 	.dword	_ZN34_INTERNAL_8b34e70c_4_k_cu__Z4hosti4cuda3std6ranges3__45__cpo9iter_swapE
	.align		8
        /*00f0*/ 	.dword	_ZN34_INTERNAL_8b34e70c_4_k_cu__Z4hosti4cuda3std6ranges3__45__cpo4nextE
	.align		8
        /*00f8*/ 	.dword	_ZN34_INTERNAL_8b34e70c_4_k_cu__Z4hosti4cuda3std6ranges3__45__cpo4prevE
	.align		8
        /*0100*/ 	.dword	_ZN34_INTERNAL_8b34e70c_4_k_cu__Z4hosti4cuda3std6ranges3__45__cpo4dataE
	.align		8
        /*0108*/ 	.dword	_ZN34_INTERNAL_8b34e70c_4_k_cu__Z4hosti4cuda3std6ranges3__45__cpo5cdataE
	.align		8
        /*0110*/ 	.dword	_ZN34_INTERNAL_8b34e70c_4_k_cu__Z4hosti4cuda3std6ranges3__45__cpo4sizeE
	.align		8
        /*0118*/ 	.dword	_ZN34_INTERNAL_8b34e70c_4_k_cu__Z4hosti4cuda3std6ranges3__45__cpo5ssizeE
	.align		8
        /*0120*/ 	.dword	_ZN34_INTERNAL_8b34e70c_4_k_cu__Z4hosti4cuda3std6ranges3__45__cpo8distanceE
	.align		8
        /*0128*/ 	.dword	_ZN34_INTERNAL_8b34e70c_4_k_cu__Z4hosti6thrust24THRUST_300001_SM_1000_NS8cuda_cub3parE
	.align		8
        /*0130*/ 	.dword	_ZN34_INTERNAL_8b34e70c_4_k_cu__Z4hosti6thrust24THRUST_300001_SM_1000_NS8cuda_cub10par_nosyncE
	.align		8
        /*0138*/ 	.dword	_ZN34_INTERNAL_8b34e70c_4_k_cu__Z4hosti6thrust24THRUST_300001_SM_1000_NS6system6detail10sequential3seqE
	.align		8
        /*0140*/ 	.dword	_ZN34_INTERNAL_8b34e70c_4_k_cu__Z4hosti6thrust24THRUST_300001_SM_1000_NS6system3cpp3parE
	.align		8
        /*0148*/ 	.dword	_ZN34_INTERNAL_8b34e70c_4_k_cu__Z4hosti6thrust24THRUST_300001_SM_1000_NS12placeholders2_1E
	.align		8
        /*0150*/ 	.dword	_ZN34_INTERNAL_8b34e70c_4_k_cu__Z4hosti6thrust24THRUST_300001_SM_1000_NS12placeholders2_2E
	.align		8
        /*0158*/ 	.dword	_ZN34_INTERNAL_8b34e70c_4_k_cu__Z4hosti6thrust24THRUST_300001_SM_1000_NS12placeholders2_3E
	.align		8
        /*0160*/ 	.dword	_ZN34_INTERNAL_8b34e70c_4_k_cu__Z4hosti6thrust24THRUST_300001_SM_1000_NS12placeholders2_4E
	.align		8
        /*0168*/ 	.dword	_ZN34_INTERNAL_8b34e70c_4_k_cu__Z4hosti6thrust24THRUST_300001_SM_1000_NS12placeholders2_5E
	.align		8
        /*0170*/ 	.dword	_ZN34_INTERNAL_8b34e70c_4_k_cu__Z4hosti6thrust24THRUST_300001_SM_1000_NS12placeholders2_6E
	.align		8
        /*0178*/ 	.dword	_ZN34_INTERNAL_8b34e70c_4_k_cu__Z4hosti6thrust24THRUST_300001_SM_1000_NS12placeholders2_7E
	.align		8
        /*0180*/ 	.dword	_ZN34_INTERNAL_8b34e70c_4_k_cu__Z4hosti6thrust24THRUST_300001_SM_1000_NS12placeholders2_8E
	.align		8
        /*0188*/ 	.dword	_ZN34_INTERNAL_8b34e70c_4_k_cu__Z4hosti6thrust24THRUST_300001_SM_1000_NS12placeholders2_9E
	.align		8
        /*0190*/ 	.dword	_ZN34_INTERNAL_8b34e70c_4_k_cu__Z4hosti6thrust24THRUST_300001_SM_1000_NS12placeholders3_10E
	.align		8
        /*0198*/ 	.dword	_ZN34_INTERNAL_8b34e70c_4_k_cu__Z4hosti6thrust24THRUST_300001_SM_1000_NS3seqE
	.align		8
        /*01a0*/ 	.dword	_ZN34_INTERNAL_8b34e70c_4_k_cu__Z4hosti6thrust24THRUST_300001_SM_1000_NS6deviceE


//--------------------- .nv.constant3             --------------------------
	.section	.nv.constant3,"a",@progbits
	.align	8
.nv.constant3:
	.type		__cr_lgamma_table,@object
	.size		__cr_lgamma_table,(.L_8 - __cr_lgamma_table)
__cr_lgamma_table:
        /*0000*/ 	.byte	0x00, 0x00, 0x00, 0x00, 0x00, 0x00, 0x00, 0x00, 0x00, 0x00, 0x00, 0x00, 0x00, 0x00, 0x00, 0x00
        /*0010*/ 	.byte	0xef, 0x39, 0xfa, 0xfe, 0x42, 0x2e, 0xe6, 0x3f, 0x02, 0x20, 0x2a, 0xfa, 0x0b, 0xab, 0xfc, 0x3f
        /*0020*/ 	.byte	0xf9, 0x2c, 0x92, 0x7c, 0xa7, 0x6c, 0x09, 0x40, 0xc9, 0x79, 0x44, 0x3c, 0x64, 0x26, 0x13, 0x40
        /*0030*/ 	.byte	0xca, 0x01, 0xcf, 0x3a, 0x27, 0x51, 0x1a, 0x40, 0x30, 0xcc, 0x2d, 0xf3, 0xe1, 0x0c, 0x21, 0x40
        /*0040*/ 	.byte	0x0d, 0xb7, 0xfc, 0x82, 0x8e, 0x35, 0x25, 0x40
.L_8:


//--------------------- .text._ZN3cub18CUB_300001_SM_10006detail11EmptyKernelIvEEvv --------------------------
	.section	.text._ZN3cub18CUB_300001_SM_10006detail11EmptyKernelIvEEvv,"ax",@progbits
	.align	128
        .global         _ZN3cub18CUB_300001_SM_10006detail11EmptyKernelIvEEvv
        .type           _ZN3cub18CUB_300001_SM_10006detail11EmptyKernelIvEEvv,@function
        .size           _ZN3cub18CUB_300001_SM_10006detail11EmptyKernelIvEEvv,(.L_x_2 - _ZN3cub18CUB_300001_SM_10006detail11EmptyKernelIvEEvv)
        .other          _ZN3cub18CUB_300001_SM_10006detail11EmptyKernelIvEEvv,@"STO_CUDA_ENTRY STV_DEFAULT"
_ZN3cub18CUB_300001_SM_10006detail11EmptyKernelIvEEvv:
.text._ZN3cub18CUB_300001_SM_10006detail11EmptyKernelIvEEvv:
[----:B------:R-:W-:Y:S01]  /*0000*/  LDC R1, c[0x0][0x37c] ;  /* 0x0000df00ff017b82 */ /* 0x000fe20000000800 */
[----:B------:R-:W-:Y:S05]  /*0010*/  EXIT ;  /* 0x000000000000794d */ /* 0x000fea0003800000 */
.L_x_0:
[----:B------:R-:W-:-:S00]  /*0020*/  BRA `(.L_x_0) ;  /* 0xfffffffc00fc7947 */ /* 0x000fc0000383ffff */
[----:B------:R-:W-:-:S00]  /*0030*/  NOP ;  /* 0x0000000000007918 */ /* 0x000fc00000000000 */
        /* <DEDUP_REMOVED lines=12> */
.L_x_2:


//--------------------- .text._Z6deviceiPi        --------------------------
	.section	.text._Z6deviceiPi,"ax",@progbits
	.align	128
        .global         _Z6deviceiPi
        .type           _Z6deviceiPi,@function
        .size           _Z6deviceiPi,(.L_x_3 - _Z6deviceiPi)
        .other          _Z6deviceiPi,@"STO_CUDA_ENTRY STV_DEFAULT"
_Z6deviceiPi:
.text._Z6deviceiPi:
[----:B------:R-:W-:Y:S01]  /*0000*/  LDC R1, c[0x0][0x37c] ;  /* 0x0000df00ff017b82 */ /* 0x000fe20000000800 */
[----:B------:R-:W0:Y:S07]  /*0010*/  S2R R0, SR_TID.X ;  /* 0x0000000000007919 */ /* 0x000e2e0000002100 */
[----:B------:R-:W0:Y:S08]  /*0020*/  S2UR UR4, SR_CTAID.X ;  /* 0x00000000000479c3 */ /* 0x000e300000002500 */
[----:B------:R-:W0:Y:S02]  /*0030*/  LDC R3, c[0x0][0x360] ;  /* 0x0000d800ff037b82 */ /* 0x000e240000000800 */
[----:B0-----:R-:W-:Y:S01]  /*0040*/  IMAD R0, R3, UR4, R0 ;  /* 0x0000000403007c24 */ /* 0x001fe2000f8e0200 */
[----:B------:R-:W0:Y:S04]  /*0050*/  LDCU.64 UR4, c[0x0][0x358] ;  /* 0x00006b00ff0477ac */ /* 0x000e280008000a00 */
[----:B------:R-:W-:-:S05]  /*0060*/  LOP3.LUT R0, R0, 0xaad26b49, RZ, 0x3c, !PT ;  /* 0xaad26b4900007812 */ /* 0x000fca00078e3cff */
[----:B------:R-:W-:-:S05]  /*0070*/  IMAD R2, R0, 0x4182bed5, RZ ;  /* 0x4182bed500027824 */ /* 0x000fca00078e02ff */
[C---:B------:R-:W-:Y:S02]  /*0080*/  IADD3 R3, PT, PT, R2.reuse, 0x75bcd15, RZ ;  /* 0x075bcd1502037810 */ /* 0x040fe40007ffe0ff */
[----:B------:R-:W-:Y:S02]  /*0090*/  IADD3 R2, PT, PT, R2, 0x583f19, RZ ;  /* 0x00583f1902027810 */ /* 0x000fe40007ffe0ff */
[----:B------:R-:W-:-:S04]  /*00a0*/  SHF.R.U32.HI R4, RZ, 0x2, R3 ;  /* 0x00000002ff047819 */ /* 0x000fc80000011603 */
[----:B------:R-:W-:Y:S02]  /*00b0*/  LOP3.LUT R4, R4, R3, RZ, 0x3c, !PT ;  /* 0x0000000304047212 */ /* 0x000fe400078e3cff */
[----:B------:R-:W-:Y:S02]  /*00c0*/  SHF.L.U32 R3, R2, 0x4, RZ ;  /* 0x0000000402037819 */ /* 0x000fe400000006ff */
[----:B------:R-:W-:-:S04]  /*00d0*/  SHF.L.U32 R5, R4, 0x1, RZ ;  /* 0x0000000104057819 */ /* 0x000fc800000006ff */
[----:B------:R-:W-:Y:S02]  /*00e0*/  LOP3.LUT R3, R2, R3, R5, 0x96, !PT ;  /* 0x0000000302037212 */ /* 0x000fe400078e9605 */
[----:B------:R-:W-:Y:S02]  /*00f0*/  MOV R5, 0x3e055027 ;  /* 0x3e05502700057802 */ /* 0x000fe40000000f00 */
[----:B------:R-:W-:-:S05]  /*0100*/  LOP3.LUT R3, R3, R4, RZ, 0x3c, !PT ;  /* 0x0000000403037212 */ /* 0x000fca00078e3cff */
[----:B------:R-:W-:Y:S02]  /*0110*/  IMAD R3, R0, 0x4182bed5, R3 ;  /* 0x4182bed500037824 */ /* 0x000fe400078e0203 */
[----:B------:R-:W-:Y:S02]  /*0120*/  HFMA2 R0, -RZ, RZ, 0.1171875, 0 ;  /* 0x2f800000ff007431 */ /* 0x000fe400000001ff */
[----:B------:R-:W-:-:S05]  /*0130*/  VIADD R3, R3, 0xd9fc63dd ;  /* 0xd9fc63dd03037836 */ /* 0x000fca0000000000 */
[----:B------:R-:W-:-:S05]  /*0140*/  I2FP.F32.U32 R3, R3 ;  /* 0x0000000300037245 */ /* 0x000fca0000201000 */
[----:B------:R-:W-:-:S05]  /*0150*/  FFMA R3, R3, R0, 1.1641532182693481445e-10 ;  /* 0x2f00000003037423 */ /* 0x000fca0000000000 */
[----:B------:R-:W-:-:S13]  /*0160*/  FSETP.GEU.AND P0, PT, R3, 1.175494350822287508e-38, PT ;  /* 0x008000000300780b */ /* 0x000fda0003f0e000 */
[----:B------:R-:W-:-:S05]  /*0170*/  @!P0 FMUL R3, R3, 8388608 ;  /* 0x4b00000003038820 */ /* 0x000fca0000400000 */
[C---:B------:R-:W-:Y:S02]  /*0180*/  IADD3 R0, PT, PT, R3.reuse, -0x3f2aaaab, RZ ;  /* 0xc0d5555503007810 */ /* 0x040fe40007ffe0ff */
[----:B------:R-:W-:Y:S02]  /*0190*/  FSETP.NEU.AND P1, PT, R3, RZ, PT ;  /* 0x000000ff0300720b */ /* 0x000fe40003f2d000 */
[----:B------:R-:W-:-:S05]  /*01a0*/  LOP3.LUT R2, R0, 0xff800000, RZ, 0xc0, !PT ;  /* 0xff80000000027812 */ /* 0x000fca00078ec0ff */
[----:B------:R-:W-:-:S04]  /*01b0*/  IMAD.IADD R0, R3, 0x1, -R2 ;  /* 0x0000000103007824 */ /* 0x000fc800078e0a02 */
[----:B------:R-:W-:Y:S01]  /*01c0*/  FADD R4, R0, -1 ;  /* 0xbf80000000047421 */ /* 0x000fe20000000000 */
[----:B------:R-:W-:Y:S02]  /*01d0*/  FSEL R0, RZ, -23, P0 ;  /* 0xc1b80000ff007808 */ /* 0x000fe40000000000 */
[----:B------:R-:W-:Y:S01]  /*01e0*/  ISETP.GT.U32.AND P0, PT, R3, 0x7f7fffff, PT ;  /* 0x7f7fffff0300780c */ /* 0x000fe20003f04070 */
[----:B------:R-:W-:-:S04]  /*01f0*/  FFMA R5, R4, -R5, 0.14084610342979431152 ;  /* 0x3e1039f604057423 */ /* 0x000fc80000000805 */
[----:B------:R-:W-:-:S04]  /*0200*/  FFMA R5, R4, R5, -0.12148627638816833496 ;  /* 0xbdf8cdcc04057423 */ /* 0x000fc80000000005 */
[----:B------:R-:W-:-:S04]  /*0210*/  FFMA R5, R4, R5, 0.13980610668659210205 ;  /* 0x3e0f295504057423 */ /* 0x000fc80000000005 */
[----:B------:R-:W-:-:S04]  /*0220*/  FFMA R5, R4, R5, -0.16684235632419586182 ;  /* 0xbe2ad8b904057423 */ /* 0x000fc80000000005 */
[----:B------:R-:W-:-:S04]  /*0230*/  FFMA R5, R4, R5, 0.20012299716472625732 ;  /* 0x3e4ced0b04057423 */ /* 0x000fc80000000005 */
[----:B------:R-:W-:-:S04]  /*0240*/  FFMA R5, R4, R5, -0.24999669194221496582 ;  /* 0xbe7fff2204057423 */ /* 0x000fc80000000005 */
[----:B------:R-:W-:-:S04]  /*0250*/  FFMA R5, R4, R5, 0.33333182334899902344 ;  /* 0x3eaaaa7804057423 */ /* 0x000fc80000000005 */
[C---:B------:R-:W-:Y:S01]  /*0260*/  FFMA R7, R4.reuse, R5, -0.5 ;  /* 0xbf00000004077423 */ /* 0x040fe20000000005 */
[----:B------:R-:W-:Y:S02]  /*0270*/  I2FP.F32.S32 R5, R2 ;  /* 0x0000000200057245 */ /* 0x000fe40000201400 */
[----:B------:R-:W-:Y:S01]  /*0280*/  MOV R2, 0x7f800000 ;  /* 0x7f80000000027802 */ /* 0x000fe20000000f00 */
[C---:B------:R-:W-:Y:S02]  /*0290*/  FMUL R7, R4.reuse, R7 ;  /* 0x0000000704077220 */ /* 0x040fe40000400000 */
[----:B------:R-:W-:Y:S02]  /*02a0*/  FFMA R0, R5, 1.1920928955078125e-07, R0 ;  /* 0x3400000005007823 */ /* 0x000fe40000000000 */
[----:B------:R-:W-:-:S04]  /*02b0*/  FFMA R7, R4, R7, R4 ;  /* 0x0000000704077223 */ /* 0x000fc80000000004 */
[----:B------:R-:W-:Y:S01]  /*02c0*/  FFMA R0, R0, 0.69314718246459960938, R7 ;  /* 0x3f31721800007823 */ /* 0x000fe20000000007 */
[----:B------:R-:W-:-:S05]  /*02d0*/  @P0 FFMA R0, R3, R2, +INF ;  /* 0x7f80000003000423 */ /* 0x000fca0000000002 */
[----:B------:R-:W-:-:S13]  /*02e0*/  FSETP.GEU.AND P0, PT, R0, -5, PT ;  /* 0xc0a000000000780b */ /* 0x000fda0003f0e000 */
[----:B0-----:R-:W-:Y:S05]  /*02f0*/  @P0 EXIT P1 ;  /* 0x000000000000094d */ /* 0x001fea0000800000 */
[----:B------:R-:W0:Y:S01]  /*0300*/  S2R R0, SR_LANEID ;  /* 0x0000000000007919 */ /* 0x000e220000000000 */
[----:B------:R-:W1:Y:S01]  /*0310*/  LDC.64 R2, c[0x0][0x388] ;  /* 0x0000e200ff027b82 */ /* 0x000e620000000a00 */
[----:B------:R-:W-:Y:S02]  /*0320*/  VOTEU.ANY UR6, UPT, PT ;  /* 0x0000000000067886 */ /* 0x000fe400038e0100 */
[----:B------:R-:W-:Y:S02]  /*0330*/  UFLO.U32 UR7, UR6 ;  /* 0x00000006000772bd */ /* 0x000fe400080e0000 */
[----:B------:R-:W1:Y:S04]  /*0340*/  POPC R5, UR6 ;  /* 0x0000000600057d09 */ /* 0x000e680008000000 */
[----:B0-----:R-:W-:-:S13]  /*0350*/  ISETP.EQ.U32.AND P0, PT, R0, UR7, PT ;  /* 0x0000000700007c0c */ /* 0x001fda000bf02070 */
[----:B-1----:R-:W-:Y:S01]  /*0360*/  @P0 REDG.E.ADD.STRONG.GPU desc[UR4][R2.64], R5 ;  /* 0x000000050200098e */ /* 0x002fe2000c12e104 */
[----:B------:R-:W-:Y:S05]  /*0370*/  EXIT ;  /* 0x000000000000794d */ /* 0x000fea0003800000 */
.L_x_1:
        /* <DEDUP_REMOVED lines=16> */
.L_x_3:


//--------------------- .nv.global.init           --------------------------
	.section	.nv.global.init,"aw",@progbits
	.align	4
.nv.global.init:
	.type		mrg32k3aM1SubSeq,@object
	.size		mrg32k3aM1SubSeq,(mrg32k3aM2SubSeq - mrg32k3aM1SubSeq)
mrg32k3aM1SubSeq:
        /*0000*/ 	.byte	0x0b, 0xcc, 0xee, 0x04, 0x73, 0x29, 0x8b, 0x6f, 0xf6, 0x53, 0x03, 0xf6, 0x23, 0xf6, 0xea, 0xda
        /* <DEDUP_REMOVED lines=125> */
	.type		mrg32k3aM2SubSeq,@object
	.size		mrg32k3aM2SubSeq,(mrg32k3aM1 - mrg32k3aM2SubSeq)
mrg32k3aM2SubSeq:
        /* <DEDUP_REMOVED lines=126> */
	.type		mrg32k3aM1,@object
	.size		mrg32k3aM1,(mrg32k3aM1Seq - mrg32k3aM1)
mrg32k3aM1:
        /* <DEDUP_REMOVED lines=144> */
	.type		mrg32k3aM1Seq,@object
	.size		mrg32k3aM1Seq,(mrg32k3aM2 - mrg32k3aM1Seq)
mrg32k3aM1Seq:
        /* <DEDUP_REMOVED lines=144> */
	.type		mrg32k3aM2,@object
	.size		mrg32k3aM2,(mrg32k3aM2Seq - mrg32k3aM2)
mrg32k3aM2:
        /* <DEDUP_REMOVED lines=144> */
	.type		mrg32k3aM2Seq,@object
	.size		mrg32k3aM2Seq,(precalc_xorwow_matrix - mrg32k3aM2Seq)
mrg32k3aM2Seq:
        /* <DEDUP_REMOVED lines=144> */
	.type		precalc_xorwow_matrix,@object
	.size		precalc_xorwow_matrix,(precalc_xorwow_offset_matrix - precalc_xorwow_matrix)
precalc_xorwow_matrix:
        /* <DEDUP_REMOVED lines=6400> */
	.type		precalc_xorwow_offset_matrix,@object
	.size		precalc_xorwow_offset_matrix,(.L_1 - precalc_xorwow_offset_matrix)
precalc_xorwow_offset_matrix:
        /* <DEDUP_REMOVED lines=6400> */
.L_1:


//--------------------- .nv.shared.reserved.0     --------------------------
	.section	.nv.shared.reserved.0,"aw",@nobits
	.weak		__nv_reservedSMEM_offset_0_alias
	.size		__nv_reservedSMEM_offset_0_alias, 0, 64
	.other		__nv_reservedSMEM_offset_0_alias,@"STO_CUDA_RESERVED_SHARED STV_DEFAULT"
__nv_reservedSMEM_offset_0_alias:
	.zero		0
	.zero		64


//--------------------- .nv.global                --------------------------
	.section	.nv.global,"aw",@nobits
.nv.global:
	.type		_ZN34_INTERNAL_8b34e70c_4_k_cu__Z4hosti6thrust24THRUST_300001_SM_1000_NS12placeholders2_8E,@object
	.size		_ZN34_INTERNAL_8b34e70c_4_k_cu__Z4hosti6thrust24THRUST_300001_SM_1000_NS12placeholders2_8E,(_ZN34_INTERNAL_8b34e70c_4_k_cu__Z4hosti4cuda3std3__436_GLOBAL__N__8b34e70c_4_k_cu__Z4hosti6ignoreE - _ZN34_INTERNAL_8b34e70c_4_k_cu__Z4hosti6thrust24THRUST_300001_SM_1000_NS12placeholders2_8E)
_ZN34_INTERNAL_8b34e70c_4_k_cu__Z4hosti6thrust24THRUST_300001_SM_1000_NS12placeholders2_8E:
	.zero		1
	.type		_ZN34_INTERNAL_8b34e70c_4_k_cu__Z4hosti4cuda3std3__436_GLOBAL__N__8b34e70c_4_k_cu__Z4hosti6ignoreE,@object
	.size		_ZN34_INTERNAL_8b34e70c_4_k_cu__Z4hosti4cuda3std3__436_GLOBAL__N__8b34e70c_4_k_cu__Z4hosti6ignoreE,(_ZN34_INTERNAL_8b34e70c_4_k_cu__Z4hosti4cuda3std6ranges3__45__cpo4dataE - _ZN34_INTERNAL_8b34e70c_4_k_cu__Z4hosti4cuda3std3__436_GLOBAL__N__8b34e70c_4_k_cu__Z4hosti6ignoreE)
_ZN34_INTERNAL_8b34e70c_4_k_cu__Z4hosti4cuda3std3__436_GLOBAL__N__8b34e70c_4_k_cu__Z4hosti6ignoreE:
	.zero		1
	.type		_ZN34_INTERNAL_8b34e70c_4_k_cu__Z4hosti4cuda3std6ranges3__45__cpo4dataE,@object
	.size		_ZN34_INTERNAL_8b34e70c_4_k_cu__Z4hosti4cuda3std6ranges3__45__cpo4dataE,(_ZN34_INTERNAL_8b34e70c_4_k_cu__Z4hosti6thrust24THRUST_300001_SM_1000_NS6system3cpp3parE - _ZN34_INTERNAL_8b34e70c_4_k_cu__Z4hosti4cuda3std6ranges3__45__cpo4dataE)
_ZN34_INTERNAL_8b34e70c_4_k_cu__Z4hosti4cuda3std6ranges3__45__cpo4dataE:
	.zero		1
	.type		_ZN34_INTERNAL_8b34e70c_4_k_cu__Z4hosti6thrust24THRUST_300001_SM_1000_NS6system3cpp3parE,@object
	.size		_ZN34_INTERNAL_8b34e70c_4_k_cu__Z4hosti6thrust24THRUST_300001_SM_1000_NS6system3cpp3parE,(_ZN34_INTERNAL_8b34e70c_4_k_cu__Z4hosti4cuda3std3__45__cpo5beginE - _ZN34_INTERNAL_8b34e70c_4_k_cu__Z4hosti6thrust24THRUST_300001_SM_1000_NS6system3cpp3parE)
_ZN34_INTERNAL_8b34e70c_4_k_cu__Z4hosti6thrust24THRUST_300001_SM_1000_NS6system3cpp3parE:
	.zero		1
	.type		_ZN34_INTERNAL_8b34e70c_4_k_cu__Z4hosti4cuda3std3__45__cpo5beginE,@object
	.size		_ZN34_INTERNAL_8b34e70c_4_k_cu__Z4hosti4cuda3std3__45__cpo5beginE,(_ZN34_INTERNAL_8b34e70c_4_k_cu__Z4hosti4cuda3std6ranges3__45__cpo5beginE - _ZN34_INTERNAL_8b34e70c_4_k_cu__Z4hosti4cuda3std3__45__cpo5beginE)
_ZN34_INTERNAL_8b34e70c_4_k_cu__Z4hosti4cuda3std3__45__cpo5beginE:
	.zero		1
	.type		_ZN34_INTERNAL_8b34e70c_4_k_cu__Z4hosti4cuda3std6ranges3__45__cpo5beginE,@object
	.size		_ZN34_INTERNAL_8b34e70c_4_k_cu__Z4hosti4cuda3std6ranges3__45__cpo5beginE,(_ZN34_INTERNAL_8b34e70c_4_k_cu__Z4hosti6thrust24THRUST_300001_SM_1000_NS6deviceE - _ZN34_INTERNAL_8b34e70c_4_k_cu__Z4hosti4cuda3std6ranges3__45__cpo5beginE)
_ZN34_INTERNAL_8b34e70c_4_k_cu__Z4hosti4cuda3std6ranges3__45__cpo5beginE:
	.zero		1
	.type		_ZN34_INTERNAL_8b34e70c_4_k_cu__Z4hosti6thrust24THRUST_300001_SM_1000_NS6deviceE,@object
	.size		_ZN34_INTERNAL_8b34e70c_4_k_cu__Z4hosti6thrust24THRUST_300001_SM_1000_NS6deviceE,(_ZN34_INTERNAL_8b34e70c_4_k_cu__Z4hosti4cuda3std3__47nulloptE - _ZN34_INTERNAL_8b34e70c_4_k_cu__Z4hosti6thrust24THRUST_300001_SM_1000_NS6deviceE)
_ZN34_INTERNAL_8b34e70c_4_k_cu__Z4hosti6thrust24THRUST_300001_SM_1000_NS6deviceE:
	.zero		1
	.type		_ZN34_INTERNAL_8b34e70c_4_k_cu__Z4hosti4cuda3std3__47nulloptE,@object
	.size		_ZN34_INTERNAL_8b34e70c_4_k_cu__Z4hosti4cuda3std3__47nulloptE,(_ZN34_INTERNAL_8b34e70c_4_k_cu__Z4hosti4cuda3std6ranges3__45__cpo8distanceE - _ZN34_INTERNAL_8b34e70c_4_k_cu__Z4hosti4cuda3std3__47nulloptE)
_ZN34_INTERNAL_8b34e70c_4_k_cu__Z4hosti4cuda3std3__47nulloptE:
	.zero		1
	.type		_ZN34_INTERNAL_8b34e70c_4_k_cu__Z4hosti4cuda3std6ranges3__45__cpo8distanceE,@object
	.size		_ZN34_INTERNAL_8b34e70c_4_k_cu__Z4hosti4cuda3std6ranges3__45__cpo8distanceE,(_ZN34_INTERNAL_8b34e70c_4_k_cu__Z4hosti6thrust24THRUST_300001_SM_1000_NS12placeholders2_4E - _ZN34_INTERNAL_8b34e70c_4_k_cu__Z4hosti4cuda3std6ranges3__45__cpo8distanceE)
_ZN34_INTERNAL_8b34e70c_4_k_cu__Z4hosti4cuda3std6ranges3__45__cpo8distanceE:
	.zero		1
	.type		_ZN34_INTERNAL_8b34e70c_4_k_cu__Z4hosti6thrust24THRUST_300001_SM_1000_NS12placeholders2_4E,@object
	.size		_ZN34_INTERNAL_8b34e70c_4_k_cu__Z4hosti6thrust24THRUST_300001_SM_1000_NS12placeholders2_4E,(_ZN34_INTERNAL_8b34e70c_4_k_cu__Z4hosti4cuda3std3__45__cpo6rbeginE - _ZN34_INTERNAL_8b34e70c_4_k_cu__Z4hosti6thrust24THRUST_300001_SM_1000_NS12placeholders2_4E)
_ZN34_INTERNAL_8b34e70c_4_k_cu__Z4hosti6thrust24THRUST_300001_SM_1000_NS12placeholders2_4E:
	.zero		1
	.type		_ZN34_INTERNAL_8b34e70c_4_k_cu__Z4hosti4cuda3std3__45__cpo6rbeginE,@object
	.size		_ZN34_INTERNAL_8b34e70c_4_k_cu__Z4hosti4cuda3std3__45__cpo6rbeginE,(_ZN34_INTERNAL_8b34e70c_4_k_cu__Z4hosti4cuda3std6ranges3__45__cpo7advanceE - _ZN34_INTERNAL_8b34e70c_4_k_cu__Z4hosti4cuda3std3__45__cpo6rbeginE)
_ZN34_INTERNAL_8b34e70c_4_k_cu__Z4hosti4cuda3std3__45__cpo6rbeginE:
	.zero		1
	.type		_ZN34_INTERNAL_8b34e70c_4_k_cu__Z4hosti4cuda3std6ranges3__45__cpo7advanceE,@object
	.size		_ZN34_INTERNAL_8b34e70c_4_k_cu__Z4hosti4cuda3std6ranges3__45__cpo7advanceE,(_ZN34_INTERNAL_8b34e70c_4_k_cu__Z4hosti6thrust24THRUST_300001_SM_1000_NS12placeholders3_10E - _ZN34_INTERNAL_8b34e70c_4_k_cu__Z4hosti4cuda3std6ranges3__45__cpo7advanceE)
_ZN34_INTERNAL_8b34e70c_4_k_cu__Z4hosti4cuda3std6ranges3__45__cpo7advanceE:
	.zero		1
	.type		_ZN34_INTERNAL_8b34e70c_4_k_cu__Z4hosti6thrust24THRUST_300001_SM_1000_NS12placeholders3_10E,@object
	.size		_ZN34_INTERNAL_8b34e70c_4_k_cu__Z4hosti6thrust24THRUST_300001_SM_1000_NS12placeholders3_10E,(_ZN34_INTERNAL_8b34e70c_4_k_cu__Z4hosti4cuda3std3__48in_placeE - _ZN34_INTERNAL_8b34e70c_4_k_cu__Z4hosti6thrust24THRUST_300001_SM_1000_NS12placeholders3_10E)
_ZN34_INTERNAL_8b34e70c_4_k_cu__Z4hosti6thrust24THRUST_300001_SM_1000_NS12placeholders3_10E:
	.zero		1
	.type		_ZN34_INTERNAL_8b34e70c_4_k_cu__Z4hosti4cuda3std3__48in_placeE,@object
	.size		_ZN34_INTERNAL_8b34e70c_4_k_cu__Z4hosti4cuda3std3__48in_placeE,(_ZN34_INTERNAL_8b34e70c_4_k_cu__Z4hosti4cuda3std6ranges3__45__cpo4sizeE - _ZN34_INTERNAL_8b34e70c_4_k_cu__Z4hosti4cuda3std3__48in_placeE)
_ZN34_INTERNAL_8b34e70c_4_k_cu__Z4hosti4cuda3std3__48in_placeE:
	.zero		1
	.type		_ZN34_INTERNAL_8b34e70c_4_k_cu__Z4hosti4cuda3std6ranges3__45__cpo4sizeE,@object
	.size		_ZN34_INTERNAL_8b34e70c_4_k_cu__Z4hosti4cuda3std6ranges3__45__cpo4sizeE,(_ZN34_INTERNAL_8b34e70c_4_k_cu__Z4hosti6thrust24THRUST_300001_SM_1000_NS12placeholders2_2E - _ZN34_INTERNAL_8b34e70c_4_k_cu__Z4hosti4cuda3std6ranges3__45__cpo4sizeE)
_ZN34_INTERNAL_8b34e70c_4_k_cu__Z4hosti4cuda3std6ranges3__45__cpo4sizeE:
	.zero		1
	.type		_ZN34_INTERNAL_8b34e70c_4_k_cu__Z4hosti6thrust24THRUST_300001_SM_1000_NS12placeholders2_2E,@object
	.size		_ZN34_INTERNAL_8b34e70c_4_k_cu__Z4hosti6thrust24THRUST_300001_SM_1000_NS12placeholders2_2E,(_ZN34_INTERNAL_8b34e70c_4_k_cu__Z4hosti4cuda3std3__45__cpo6cbeginE - _ZN34_INTERNAL_8b34e70c_4_k_cu__Z4hosti6thrust24THRUST_300001_SM_1000_NS12placeholders2_2E)
_ZN34_INTERNAL_8b34e70c_4_k_cu__Z4hosti6thrust24THRUST_300001_SM_1000_NS12placeholders2_2E:
	.zero		1
	.type		_ZN34_INTERNAL_8b34e70c_4_k_cu__Z4hosti4cuda3std3__45__cpo6cbeginE,@object
	.size		_ZN34_INTERNAL_8b34e70c_4_k_cu__Z4hosti4cuda3std3__45__cpo6cbeginE,(_ZN34_INTERNAL_8b34e70c_4_k_cu__Z4hosti4cuda3std6ranges3__45__cpo6cbeginE - _ZN34_INTERNAL_8b34e70c_4_k_cu__Z4hosti4cuda3std3__45__cpo6cbeginE)
_ZN34_INTERNAL_8b34e70c_4_k_cu__Z4hosti4cuda3std3__45__cpo6cbeginE:
	.zero		1
	.type		_ZN34_INTERNAL_8b34e70c_4_k_cu__Z4hosti4cuda3std6ranges3__45__cpo6cbeginE,@object
	.size		_ZN34_INTERNAL_8b34e70c_4_k_cu__Z4hosti4cuda3std6ranges3__45__cpo6cbeginE,(_ZN34_INTERNAL_8b34e70c_4_k_cu__Z4hosti6thrust24THRUST_300001_SM_1000_NS12placeholders2_6E - _ZN34_INTERNAL_8b34e70c_4_k_cu__Z4hosti4cuda3std6ranges3__45__cpo6cbeginE)
_ZN34_INTERNAL_8b34e70c_4_k_cu__Z4hosti4cuda3std6ranges3__45__cpo6cbeginE:
	.zero		1
	.type		_ZN34_INTERNAL_8b34e70c_4_k_cu__Z4hosti6thrust24THRUST_300001_SM_1000_NS12placeholders2_6E,@object
	.size		_ZN34_INTERNAL_8b34e70c_4_k_cu__Z4hosti6thrust24THRUST_300001_SM_1000_NS12placeholders2_6E,(_ZN34_INTERNAL_8b34e70c_4_k_cu__Z4hosti4cuda3std3__45__cpo7crbeginE - _ZN34_INTERNAL_8b34e70c_4_k_cu__Z4hosti6thrust24THRUST_300001_SM_1000_NS12placeholders2_6E)
_ZN34_INTERNAL_8b34e70c_4_k_cu__Z4hosti6thrust24THRUST_300001_SM_1000_NS12placeholders2_6E:
	.zero		1
	.type		_ZN34_INTERNAL_8b34e70c_4_k_cu__Z4hosti4cuda3std3__45__cpo7crbeginE,@object
	.size		_ZN34_INTERNAL_8b34e70c_4_k_cu__Z4hosti4cuda3std3__45__cpo7crbeginE,(_ZN34_INTERNAL_8b34e70c_4_k_cu__Z4hosti4cuda3std6ranges3__45__cpo4nextE - _ZN34_INTERNAL_8b34e70c_4_k_cu__Z4hosti4cuda3std3__45__cpo7crbeginE)
_ZN34_INTERNAL_8b34e70c_4_k_cu__Z4hosti4cuda3std3__45__cpo7crbeginE:
	.zero		1
	.type		_ZN34_INTERNAL_8b34e70c_4_k_cu__Z4hosti4cuda3std6ranges3__45__cpo4nextE,@object
	.size		_ZN34_INTERNAL_8b34e70c_4_k_cu__Z4hosti4cuda3std6ranges3__45__cpo4nextE,(_ZN34_INTERNAL_8b34e70c_4_k_cu__Z4hosti4cuda3std6ranges3__45__cpo4swapE - _ZN34_INTERNAL_8b34e70c_4_k_cu__Z4hosti4cuda3std6ranges3__45__cpo4nextE)
_ZN34_INTERNAL_8b34e70c_4_k_cu__Z4hosti4cuda3std6ranges3__45__cpo4nextE:
	.zero		1
	.type		_ZN34_INTERNAL_8b34e70c_4_k_cu__Z4hosti4cuda3std6ranges3__45__cpo4swapE,@object
	.size		_ZN34_INTERNAL_8b34e70c_4_k_cu__Z4hosti4cuda3std6ranges3__45__cpo4swapE,(_ZN34_INTERNAL_8b34e70c_4_k_cu__Z4hosti6thrust24THRUST_300001_SM_1000_NS8cuda_cub10par_nosyncE - _ZN34_INTERNAL_8b34e70c_4_k_cu__Z4hosti4cuda3std6ranges3__45__cpo4swapE)
_ZN34_INTERNAL_8b34e70c_4_k_cu__Z4hosti4cuda3std6ranges3__45__cpo4swapE:
	.zero		1
	.type		_ZN34_INTERNAL_8b34e70c_4_k_cu__Z4hosti6thrust24THRUST_300001_SM_1000_NS8cuda_cub10par_nosyncE,@object
	.size		_ZN34_INTERNAL_8b34e70c_4_k_cu__Z4hosti6thrust24THRUST_300001_SM_1000_NS8cuda_cub10par_nosyncE,(_ZN34_INTERNAL_8b34e70c_4_k_cu__Z4hosti6thrust24THRUST_300001_SM_1000_NS3seqE - _ZN34_INTERNAL_8b34e70c_4_k_cu__Z4hosti6thrust24THRUST_300001_SM_1000_NS8cuda_cub10par_nosyncE)
_ZN34_INTERNAL_8b34e70c_4_k_cu__Z4hosti6thrust24THRUST_300001_SM_1000_NS8cuda_cub10par_nosyncE:
	.zero		1
	.type		_ZN34_INTERNAL_8b34e70c_4_k_cu__Z4hosti6thrust24THRUST_300001_SM_1000_NS3seqE,@object
	.size		_ZN34_INTERNAL_8b34e70c_4_k_cu__Z4hosti6thrust24THRUST_300001_SM_1000_NS3seqE,(_ZN34_INTERNAL_8b34e70c_4_k_cu__Z4hosti4cuda3std3__420unreachable_sentinelE - _ZN34_INTERNAL_8b34e70c_4_k_cu__Z4hosti6thrust24THRUST_300001_SM_1000_NS3seqE)
_ZN34_INTERNAL_8b34e70c_4_k_cu__Z4hosti6thrust24THRUST_300001_SM_1000_NS3seqE:
	.zero		1
	.type		_ZN34_INTERNAL_8b34e70c_4_k_cu__Z4hosti4cuda3std3__420unreachable_sentinelE,@object
	.size		_ZN34_INTERNAL_8b34e70c_4_k_cu__Z4hosti4cuda3std3__420unreachable_sentinelE,(_ZN34_INTERNAL_8b34e70c_4_k_cu__Z4hosti4cuda3std6ranges3__45__cpo5ssizeE - _ZN34_INTERNAL_8b34e70c_4_k_cu__Z4hosti4cuda3std3__420unreachable_sentinelE)
_ZN34_INTERNAL_8b34e70c_4_k_cu__Z4hosti4cuda3std3__420unreachable_sentinelE:
	.zero		1
	.type		_ZN34_INTERNAL_8b34e70c_4_k_cu__Z4hosti4cuda3std6ranges3__45__cpo5ssizeE,@object
	.size		_ZN34_INTERNAL_8b34e70c_4_k_cu__Z4hosti4cuda3std6ranges3__45__cpo5ssizeE,(_ZN34_INTERNAL_8b34e70c_4_k_cu__Z4hosti6thrust24THRUST_300001_SM_1000_NS12placeholders2_3E - _ZN34_INTERNAL_8b34e70c_4_k_cu__Z4hosti4cuda3std6ranges3__45__cpo5ssizeE)
_ZN34_INTERNAL_8b34e70c_4_k_cu__Z4hosti4cuda3std6ranges3__45__cpo5ssizeE:
	.zero		1
	.type		_ZN34_INTERNAL_8b34e70c_4_k_cu__Z4hosti6thrust24THRUST_300001_SM_1000_NS12placeholders2_3E,@object
	.size		_ZN34_INTERNAL_8b34e70c_4_k_cu__Z4hosti6thrust24THRUST_300001_SM_1000_NS12placeholders2_3E,(_ZN34_INTERNAL_8b34e70c_4_k_cu__Z4hosti4cuda3std3__45__cpo4cendE - _ZN34_INTERNAL_8b34e70c_4_k_cu__Z4hosti6thrust24THRUST_300001_SM_1000_NS12placeholders2_3E)
_ZN34_INTERNAL_8b34e70c_4_k_cu__Z4hosti6thrust24THRUST_300001_SM_1000_NS12placeholders2_3E:
	.zero		1
	.type		_ZN34_INTERNAL_8b34e70c_4_k_cu__Z4hosti4cuda3std3__45__cpo4cendE,@object
	.size		_ZN34_INTERNAL_8b34e70c_4_k_cu__Z4hosti4cuda3std3__45__cpo4cendE,(_ZN34_INTERNAL_8b34e70c_4_k_cu__Z4hosti4cuda3std6ranges3__45__cpo4cendE - _ZN34_INTERNAL_8b34e70c_4_k_cu__Z4hosti4cuda3std3__45__cpo4cendE)
_ZN34_INTERNAL_8b34e70c_4_k_cu__Z4hosti4cuda3std3__45__cpo4cendE:
	.zero		1
	.type		_ZN34_INTERNAL_8b34e70c_4_k_cu__Z4hosti4cuda3std6ranges3__45__cpo4cendE,@object
	.size		_ZN34_INTERNAL_8b34e70c_4_k_cu__Z4hosti4cuda3std6ranges3__45__cpo4cendE,(_ZN34_INTERNAL_8b34e70c_4_k_cu__Z4hosti6thrust24THRUST_300001_SM_1000_NS12placeholders2_7E - _ZN34_INTERNAL_8b34e70c_4_k_cu__Z4hosti4cuda3std6ranges3__45__cpo4cendE)
_ZN34_INTERNAL_8b34e70c_4_k_cu__Z4hosti4cuda3std6ranges3__45__cpo4cendE:
	.zero		1
	.type		_ZN34_INTERNAL_8b34e70c_4_k_cu__Z4hosti6thrust24THRUST_300001_SM_1000_NS12placeholders2_7E,@object
	.size		_ZN34_INTERNAL_8b34e70c_4_k_cu__Z4hosti6thrust24THRUST_300001_SM_1000_NS12placeholders2_7E,(_ZN34_INTERNAL_8b34e70c_4_k_cu__Z4hosti4cuda3std3__45__cpo5crendE - _ZN34_INTERNAL_8b34e70c_4_k_cu__Z4hosti6thrust24THRUST_300001_SM_1000_NS12placeholders2_7E)
_ZN34_INTERNAL_8b34e70c_4_k_cu__Z4hosti6thrust24THRUST_300001_SM_1000_NS12placeholders2_7E:
	.zero		1
	.type		_ZN34_INTERNAL_8b34e70c_4_k_cu__Z4hosti4cuda3std3__45__cpo5crendE,@object
	.size		_ZN34_INTERNAL_8b34e70c_4_k_cu__Z4hosti4cuda3std3__45__cpo5crendE,(_ZN34_INTERNAL_8b34e70c_4_k_cu__Z4hosti4cuda3std6ranges3__45__cpo4prevE - _ZN34_INTERNAL_8b34e70c_4_k_cu__Z4hosti4cuda3std3__45__cpo5crendE)
_ZN34_INTERNAL_8b34e70c_4_k_cu__Z4hosti4cuda3std3__45__cpo5crendE:
	.zero		1
	.type		_ZN34_INTERNAL_8b34e70c_4_k_cu__Z4hosti4cuda3std6ranges3__45__cpo4prevE,@object
	.size		_ZN34_INTERNAL_8b34e70c_4_k_cu__Z4hosti4cuda3std6ranges3__45__cpo4prevE,(_ZN34_INTERNAL_8b34e70c_4_k_cu__Z4hosti4cuda3std6ranges3__45__cpo9iter_moveE - _ZN34_INTERNAL_8b34e70c_4_k_cu__Z4hosti4cuda3std6ranges3__45__cpo4prevE)
_ZN34_INTERNAL_8b34e70c_4_k_cu__Z4hosti4cuda3std6ranges3__45__cpo4prevE:
	.zero		1
	.type		_ZN34_INTERNAL_8b34e70c_4_k_cu__Z4hosti4cuda3std6ranges3__45__cpo9iter_moveE,@object
	.size		_ZN34_INTERNAL_8b34e70c_4_k_cu__Z4hosti4cuda3std6ranges3__45__cpo9iter_moveE,(_ZN34_INTERNAL_8b34e70c_4_k_cu__Z4hosti6thrust24THRUST_300001_SM_1000_NS6system6detail10sequential3seqE - _ZN34_INTERNAL_8b34e70c_4_k_cu__Z4hosti4cuda3std6ranges3__45__cpo9iter_moveE)
_ZN34_INTERNAL_8b34e70c_4_k_cu__Z4hosti4cuda3std6ranges3__45__cpo9iter_moveE:
	.zero		1
	.type		_ZN34_INTERNAL_8b34e70c_4_k_cu__Z4hosti6thrust24THRUST_300001_SM_1000_NS6system6detail10sequential3seqE,@object
	.size		_ZN34_INTERNAL_8b34e70c_4_k_cu__Z4hosti6thrust24THRUST_300001_SM_1000_NS6system6detail10sequential3seqE,(_ZN34_INTERNAL_8b34e70c_4_k_cu__Z4hosti6thrust24THRUST_300001_SM_1000_NS12placeholders2_9E - _ZN34_INTERNAL_8b34e70c_4_k_cu__Z4hosti6thrust24THRUST_300001_SM_1000_NS6system6detail10sequential3seqE)
_ZN34_INTERNAL_8b34e70c_4_k_cu__Z4hosti6thrust24THRUST_300001_SM_1000_NS6system6detail10sequential3seqE:
	.zero		1
	.type		_ZN34_INTERNAL_8b34e70c_4_k_cu__Z4hosti6thrust24THRUST_300001_SM_1000_NS12placeholders2_9E,@object
	.size		_ZN34_INTERNAL_8b34e70c_4_k_cu__Z4hosti6thrust24THRUST_300001_SM_1000_NS12placeholders2_9E,(_ZN34_INTERNAL_8b34e70c_4_k_cu__Z4hosti4cuda3std3__419piecewise_constructE - _ZN34_INTERNAL_8b34e70c_4_k_cu__Z4hosti6thrust24THRUST_300001_SM_1000_NS12placeholders2_9E)
_ZN34_INTERNAL_8b34e70c_4_k_cu__Z4hosti6thrust24THRUST_300001_SM_1000_NS12placeholders2_9E:
	.zero		1
	.type		_ZN34_INTERNAL_8b34e70c_4_k_cu__Z4hosti4cuda3std3__419piecewise_constructE,@object
	.size		_ZN34_INTERNAL_8b34e70c_4_k_cu__Z4hosti4cuda3std3__419piecewise_constructE,(_ZN34_INTERNAL_8b34e70c_4_k_cu__Z4hosti4cuda3std6ranges3__45__cpo5cdataE - _ZN34_INTERNAL_8b34e70c_4_k_cu__Z4hosti4cuda3std3__419piecewise_constructE)
_ZN34_INTERNAL_8b34e70c_4_k_cu__Z4hosti4cuda3std3__419piecewise_constructE:
	.zero		1
	.type		_ZN34_INTERNAL_8b34e70c_4_k_cu__Z4hosti4cuda3std6ranges3__45__cpo5cdataE,@object
	.size		_ZN34_INTERNAL_8b34e70c_4_k_cu__Z4hosti4cuda3std6ranges3__45__cpo5cdataE,(_ZN34_INTERNAL_8b34e70c_4_k_cu__Z4hosti6thrust24THRUST_300001_SM_1000_NS12placeholders2_1E - _ZN34_INTERNAL_8b34e70c_4_k_cu__Z4hosti4cuda3std6ranges3__45__cpo5cdataE)
_ZN34_INTERNAL_8b34e70c_4_k_cu__Z4hosti4cuda3std6ranges3__45__cpo5cdataE:
	.zero		1
	.type		_ZN34_INTERNAL_8b34e70c_4_k_cu__Z4hosti6thrust24THRUST_300001_SM_1000_NS12placeholders2_1E,@object
	.size		_ZN34_INTERNAL_8b34e70c_4_k_cu__Z4hosti6thrust24THRUST_300001_SM_1000_NS12placeholders2_1E,(_ZN34_INTERNAL_8b34e70c_4_k_cu__Z4hosti4cuda3std3__45__cpo3endE - _ZN34_INTERNAL_8b34e70c_4_k_cu__Z4hosti6thrust24THRUST_300001_SM_1000_NS12placeholders2_1E)
_ZN34_INTERNAL_8b34e70c_4_k_cu__Z4hosti6thrust24THRUST_300001_SM_1000_NS12placeholders2_1E:
	.zero		1
	.type		_ZN34_INTERNAL_8b34e70c_4_k_cu__Z4hosti4cuda3std3__45__cpo3endE,@object
	.size		_ZN34_INTERNAL_8b34e70c_4_k_cu__Z4hosti4cuda3std3__45__cpo3endE,(_ZN34_INTERNAL_8b34e70c_4_k_cu__Z4hosti4cuda3std6ranges3__45__cpo3endE - _ZN34_INTERNAL_8b34e70c_4_k_cu__Z4hosti4cuda3std3__45__cpo3endE)
_ZN34_INTERNAL_8b34e70c_4_k_cu__Z4hosti4cuda3std3__45__cpo3endE:
	.zero		1
	.type		_ZN34_INTERNAL_8b34e70c_4_k_cu__Z4hosti4cuda3std6ranges3__45__cpo3endE,@object
	.size		_ZN34_INTERNAL_8b34e70c_4_k_cu__Z4hosti4cuda3std6ranges3__45__cpo3endE,(_ZN34_INTERNAL_8b34e70c_4_k_cu__Z4hosti6thrust24THRUST_300001_SM_1000_NS12placeholders2_5E - _ZN34_INTERNAL_8b34e70c_4_k_cu__Z4hosti4cuda3std6ranges3__45__cpo3endE)
_ZN34_INTERNAL_8b34e70c_4_k_cu__Z4hosti4cuda3std6ranges3__45__cpo3endE:
	.zero		1
	.type		_ZN34_INTERNAL_8b34e70c_4_k_cu__Z4hosti6thrust24THRUST_300001_SM_1000_NS12placeholders2_5E,@object
	.size		_ZN34_INTERNAL_8b34e70c_4_k_cu__Z4hosti6thrust24THRUST_300001_SM_1000_NS12placeholders2_5E,(_ZN34_INTERNAL_8b34e70c_4_k_cu__Z4hosti4cuda3std3__45__cpo4rendE - _ZN34_INTERNAL_8b34e70c_4_k_cu__Z4hosti6thrust24THRUST_300001_SM_1000_NS12placeholders2_5E)
_ZN34_INTERNAL_8b34e70c_4_k_cu__Z4hosti6thrust24THRUST_300001_SM_1000_NS12placeholders2_5E:
	.zero		1
	.type		_ZN34_INTERNAL_8b34e70c_4_k_cu__Z4hosti4cuda3std3__45__cpo4rendE,@object
	.size		_ZN34_INTERNAL_8b34e70c_4_k_cu__Z4hosti4cuda3std3__45__cpo4rendE,(_ZN34_INTERNAL_8b34e70c_4_k_cu__Z4hosti4cuda3std6ranges3__45__cpo9iter_swapE - _ZN34_INTERNAL_8b34e70c_4_k_cu__Z4hosti4cuda3std3__45__cpo4rendE)
_ZN34_INTERNAL_8b34e70c_4_k_cu__Z4hosti4cuda3std3__45__cpo4rendE:
	.zero		1
	.type		_ZN34_INTERNAL_8b34e70c_4_k_cu__Z4hosti4cuda3std6ranges3__45__cpo9iter_swapE,@object
	.size		_ZN34_INTERNAL_8b34e70c_4_k_cu__Z4hosti4cuda3std6ranges3__45__cpo9iter_swapE,(_ZN34_INTERNAL_8b34e70c_4_k_cu__Z4hosti4cuda3std3__48unexpectE - _ZN34_INTERNAL_8b34e70c_4_k_cu__Z4hosti4cuda3std6ranges3__45__cpo9iter_swapE)
_ZN34_INTERNAL_8b34e70c_4_k_cu__Z4hosti4cuda3std6ranges3__45__cpo9iter_swapE:
	.zero		1
	.type		_ZN34_INTERNAL_8b34e70c_4_k_cu__Z4hosti4cuda3std3__48unexpectE,@object
	.size		_ZN34_INTERNAL_8b34e70c_4_k_cu__Z4hosti4cuda3std3__48unexpectE,(_ZN34_INTERNAL_8b34e70c_4_k_cu__Z4hosti6thrust24THRUST_300001_SM_1000_NS8cuda_cub3parE - _ZN34_INTERNAL_8b34e70c_4_k_cu__Z4hosti4cuda3std3__48unexpectE)
_ZN34_INTERNAL_8b34e70c_4_k_cu__Z4hosti4cuda3std3__48unexpectE:
	.zero		1
	.type		_ZN34_INTERNAL_8b34e70c_4_k_cu__Z4hosti6thrust24THRUST_300001_SM_1000_NS8cuda_cub3parE,@object
	.size		_ZN34_INTERNAL_8b34e70c_4_k_cu__Z4hosti6thrust24THRUST_300001_SM_1000_NS8cuda_cub3parE,(.L_38 - _ZN34_INTERNAL_8b34e70c_4_k_cu__Z4hosti6thrust24THRUST_300001_SM_1000_NS8cuda_cub3parE)
_ZN34_INTERNAL_8b34e70c_4_k_cu__Z4hosti6thrust24THRUST_300001_SM_1000_NS8cuda_cub3parE:
	.zero		1
.L_38:


//--------------------- .nv.constant0._ZN3cub18CUB_300001_SM_10006detail11EmptyKernelIvEEvv --------------------------
	.section	.nv.constant0._ZN3cub18CUB_300001_SM_10006detail11EmptyKernelIvEEvv,"a",@progbits
	.sectionflags	@""
	.align	4
.nv.constant0._ZN3cub18CUB_300001_SM_10006detail11EmptyKernelIvEEvv:
	.zero		896


//--------------------- .nv.constant0._Z6deviceiPi --------------------------
	.section	.nv.constant0._Z6deviceiPi,"a",@progbits
	.sectionflags	@""
	.align	4
.nv.constant0._Z6deviceiPi:
	.zero		912


//--------------------- SYMBOLS --------------------------

	.type		.nv.reservedSmem.offset0,@object
	.size		.nv.reservedSmem.offset0,0x4
